	.headerflags	@"EF_CUDA_TEXMODE_UNIFIED EF_CUDA_64BIT_ADDRESS EF_CUDA_ACCELERATORS EF_CUDA_SM90 EF_CUDA_VIRTUAL_SM(EF_CUDA_SM90)"
	.elftype	@"ET_EXEC"


//--------------------- .nv.info                  --------------------------
	.section	.nv.info,"",@"SHT_CUDA_INFO"
	.align	4


	//----- nvinfo : EIATTR_REGCOUNT
	.align		4
        /*0000*/ 	.byte	0x04, 0x2f
        /*0002*/ 	.short	(.L_1 - .L_0)
	.align		4
.L_0:
        /*0004*/ 	.word	index@(triton_poi_fused_0)
        /*0008*/ 	.word	0x0000001c


	//----- nvinfo : EIATTR_MIN_STACK_SIZE
	.align		4
.L_1:
        /*000c*/ 	.byte	0x04, 0x12
        /*000e*/ 	.short	(.L_3 - .L_2)
	.align		4
.L_2:
        /*0010*/ 	.word	index@(triton_poi_fused_0)
        /*0014*/ 	.word	0x00000000


	//----- nvinfo : EIATTR_FRAME_SIZE
	.align		4
.L_3:
        /*0018*/ 	.byte	0x04, 0x11
        /*001a*/ 	.short	(.L_5 - .L_4)
	.align		4
.L_4:
        /*001c*/ 	.word	index@(triton_poi_fused_0)
        /*0020*/ 	.word	0x00000000


	//----- nvinfo : EIATTR_MIN_STACK_SIZE
	.align		4
.L_5:
        /*0024*/ 	.byte	0x04, 0x12
        /*0026*/ 	.short	(.L_7 - .L_6)
	.align		4
.L_6:
        /*0028*/ 	.word	index@(triton_poi_fused_0)
        /*002c*/ 	.word	0x00000000
.L_7:


//--------------------- .nv.info.triton_poi_fused_0 --------------------------
	.section	.nv.info.triton_poi_fused_0,"",@"SHT_CUDA_INFO"
	.sectionflags	@""
	.align	4


	//----- nvinfo : EIATTR_CUDA_API_VERSION
	.align		4
        /*0000*/ 	.byte	0x04, 0x37
        /*0002*/ 	.short	(.L_9 - .L_8)
.L_8:
        /*0004*/ 	.word	0x0000007c


	//----- nvinfo : EIATTR_KPARAM_INFO
	.align		4
.L_9:
        /*0008*/ 	.byte	0x04, 0x17
        /*000a*/ 	.short	(.L_11 - .L_10)
.L_10:
        /*000c*/ 	.word	0x00000000
        /*0010*/ 	.short	0x0003
        /*0012*/ 	.short	0x0014
        /*0014*/ 	.byte	0x00, 0xf0, 0x11, 0x00


	//----- nvinfo : EIATTR_KPARAM_INFO
	.align		4
.L_11:
        /*0018*/ 	.byte	0x04, 0x17
        /*001a*/ 	.short	(.L_13 - .L_12)
.L_12:
        /*001c*/ 	.word	0x00000000
        /*0020*/ 	.short	0x0002
        /*0022*/ 	.short	0x0010
        /*0024*/ 	.byte	0x00, 0xf0, 0x11, 0x00


	//----- nvinfo : EIATTR_KPARAM_INFO
	.align		4
.L_13:
        /*0028*/ 	.byte	0x04, 0x17
        /*002a*/ 	.short	(.L_15 - .L_14)
.L_14:
        /*002c*/ 	.word	0x00000000
        /*0030*/ 	.short	0x0001
        /*0032*/ 	.short	0x0008
        /*0034*/ 	.byte	0x00, 0xf4, 0x21, 0x00


	//----- nvinfo : EIATTR_KPARAM_INFO
	.align		4
.L_15:
        /*0038*/ 	.byte	0x04, 0x17
        /*003a*/ 	.short	(.L_17 - .L_16)
.L_16:
        /*003c*/ 	.word	0x00000000
        /*0040*/ 	.short	0x0000
        /*0042*/ 	.short	0x0000
        /*0044*/ 	.byte	0x00, 0xf4, 0x21, 0x00


	//----- nvinfo : EIATTR_SPARSE_MMA_MASK
	.align		4
.L_17:
        /*0048*/ 	.byte	0x03, 0x50
        /*004a*/ 	.short	0x0000


	//----- nvinfo : EIATTR_MAXREG_COUNT
	.align		4
        /*004c*/ 	.byte	0x03, 0x1b
        /*004e*/ 	.short	0x00ff


	//----- nvinfo : EIATTR_EXIT_INSTR_OFFSETS
	.align		4
        /*0050*/ 	.byte	0x04, 0x1c
        /*0052*/ 	.short	(.L_19 - .L_18)


	//   ....[0]....
.L_18:
        /*0054*/ 	.word	0x00000490


	//----- nvinfo : EIATTR_REQNTID
	.align		4
.L_19:
        /*0058*/ 	.byte	0x04, 0x10
        /*005a*/ 	.short	(.L_21 - .L_20)
.L_20:
        /*005c*/ 	.word	0x00000080
        /*0060*/ 	.word	0x00000001
        /*0064*/ 	.word	0x00000001


	//----- nvinfo : EIATTR_CBANK_PARAM_SIZE
	.align		4
.L_21:
        /*0068*/ 	.byte	0x03, 0x19
        /*006a*/ 	.short	0x0018


	//----- nvinfo : EIATTR_PARAM_CBANK
	.align		4
        /*006c*/ 	.byte	0x04, 0x0a
        /*006e*/ 	.short	(.L_23 - .L_22)
	.align		4
.L_22:
        /*0070*/ 	.word	index@(.nv.constant0.triton_poi_fused_0)
        /*0074*/ 	.short	0x0210
        /*0076*/ 	.short	0x0018


	//----- nvinfo : EIATTR_SW_WAR
	.align		4
.L_23:
        /*0078*/ 	.byte	0x04, 0x36
        /*007a*/ 	.short	(.L_25 - .L_24)
.L_24:
        /*007c*/ 	.word	0x00000008
.L_25:


//--------------------- .nv.callgraph             --------------------------
	.section	.nv.callgraph,"",@"SHT_CUDA_CALLGRAPH"
	.align	4
	.sectionentsize	8
	.align		4
        /*0000*/ 	.word	0x00000000
	.align		4
        /*0004*/ 	.word	0xffffffff
	.align		4
        /*0008*/ 	.word	0x00000000
	.align		4
        /*000c*/ 	.word	0xfffffffe
	.align		4
        /*0010*/ 	.word	0x00000000
	.align		4
        /*0014*/ 	.word	0xfffffffd
	.align		4
        /*0018*/ 	.word	0x00000000
	.align		4
        /*001c*/ 	.word	0xfffffffc


//--------------------- .text.triton_poi_fused_0  --------------------------
	.section	.text.triton_poi_fused_0,"ax",@progbits
	.sectionflags	@"SHF_BARRIERS=1"
	.align	128
        .global         triton_poi_fused_0
        .type           triton_poi_fused_0,@function
        .size           triton_poi_fused_0,(.L_x_1 - triton_poi_fused_0)
        .other          triton_poi_fused_0,@"STO_CUDA_ENTRY STV_DEFAULT"
triton_poi_fused_0:
.text.triton_poi_fused_0:
[----:B------:R-:W-:Y:S01]  /*0000*/  LDC R1, c[0x0][0x28] ;  /* 0x00000a00ff017b82 */ /* 0x000fe20000000800 */
[----:B------:R-:W1:Y:S07]  /*0010*/  S2R R9, SR_TID.X ;  /* 0x0000000000097919 */ /* 0x000e6e0000002100 */
[----:B------:R-:W2:Y:S01]  /*0020*/  LDC.64 R4, c[0x0][0x210] ;  /* 0x00008400ff047b82 */ /* 0x000ea20000000a00 */
[----:B------:R-:W-:Y:S01]  /*0030*/  ULDC.64 UR6, c[0x0][0x208] ;  /* 0x0000820000067ab9 */ /* 0x000fe20000000a00 */
[----:B------:R-:W3:Y:S01]  /*0040*/  S2R R21, SR_CTAID.Y ;  /* 0x0000000000157919 */ /* 0x000ee20000002600 */
[----:B------:R-:W4:Y:S01]  /*0050*/  S2R R3, SR_CTAID.X ;  /* 0x0000000000037919 */ /* 0x000f220000002500 */
[----:B-1----:R-:W-:Y:S01]  /*0060*/  SHF.R.U32.HI R0, RZ, 0x3, R9 ;  /* 0x00000003ff007819 */ /* 0x002fe20000011609 */
[----:B------:R-:W-:-:S02]  /*0070*/  IMAD.SHL.U32 R2, R9, 0x4, RZ ;  /* 0x0000000409027824 */ /* 0x000fc400078e00ff */
[----:B---3--:R-:W-:Y:S01]  /*0080*/  IMAD.SHL.U32 R21, R21, 0x20, RZ ;  /* 0x0000002015157824 */ /* 0x008fe200078e00ff */
[----:B------:R-:W-:Y:S01]  /*0090*/  SGXT.U32 R0, R0, 0x4 ;  /* 0x000000040000781a */ /* 0x000fe20000000000 */
[----:B----4-:R-:W-:-:S03]  /*00a0*/  IMAD.SHL.U32 R3, R3, 0x20, RZ ;  /* 0x0000002003037824 */ /* 0x010fc600078e00ff */
[----:B------:R-:W-:Y:S02]  /*00b0*/  LOP3.LUT R6, R21, R0, RZ, 0xfc, !PT ;  /* 0x0000000015067212 */ /* 0x000fe400078efcff */
[----:B------:R-:W-:Y:S02]  /*00c0*/  LOP3.LUT R7, R21, 0x10, R0, 0xfe, !PT ;  /* 0x0000001015077812 */ /* 0x000fe400078efe00 */
[----:B------:R-:W-:-:S05]  /*00d0*/  LOP3.LUT R8, R3, 0x1c, R2, 0xf8, !PT ;  /* 0x0000001c03087812 */ /* 0x000fca00078ef802 */
[--C-:B------:R-:W-:Y:S02]  /*00e0*/  IMAD R13, R6, 0x1000, R8.reuse ;  /* 0x00001000060d7824 */ /* 0x100fe400078e0208 */
[----:B------:R-:W-:Y:S02]  /*00f0*/  IMAD R7, R7, 0x1000, R8 ;  /* 0x0000100007077824 */ /* 0x000fe400078e0208 */
[----:B--2---:R-:W-:-:S04]  /*0100*/  IMAD.WIDE R12, R13, 0x4, R4 ;  /* 0x000000040d0c7825 */ /* 0x004fc800078e0204 */
[----:B------:R-:W-:Y:S02]  /*0110*/  IMAD.WIDE R16, R7, 0x4, R4 ;  /* 0x0000000407107825 */ /* 0x000fe400078e0204 */
[----:B------:R-:W2:Y:S04]  /*0120*/  LDG.E.EL.128 R12, desc[UR6][R12.64] ;  /* 0x000000060c0c7981 */ /* 0x000ea8000c2e1d00 */
[----:B------:R-:W3:Y:S01]  /*0130*/  LDG.E.EL.128 R16, desc[UR6][R16.64] ;  /* 0x0000000610107981 */ /* 0x000ee2000c2e1d00 */
[----:B------:R-:W1:Y:S01]  /*0140*/  S2UR UR5, SR_CgaCtaId ;  /* 0x00000000000579c3 */ /* 0x000e620000008800 */
[C---:B------:R-:W-:Y:S01]  /*0150*/  IMAD.SHL.U32 R4, R9.reuse, 0x80, RZ ;  /* 0x0000008009047824 */ /* 0x040fe200078e00ff */
[----:B------:R-:W-:Y:S01]  /*0160*/  UMOV UR4, 0x400 ;  /* 0x0000040000047882 */ /* 0x000fe20000000000 */
[----:B------:R-:W-:-:S03]  /*0170*/  IMAD.SHL.U32 R5, R9, 0x2, RZ ;  /* 0x0000000209057824 */ /* 0x000fc600078e00ff */
[----:B------:R-:W-:Y:S02]  /*0180*/  LOP3.LUT R7, R4, 0x380, RZ, 0xc0, !PT ;  /* 0x0000038004077812 */ /* 0x000fe400078ec0ff */
[----:B------:R-:W-:Y:S02]  /*0190*/  LOP3.LUT R4, R2, 0x1fc, RZ, 0xc0, !PT ;  /* 0x000001fc02047812 */ /* 0x000fe400078ec0ff */
[C---:B------:R-:W-:Y:S02]  /*01a0*/  LOP3.LUT R6, R7.reuse, R0, RZ, 0xfc, !PT ;  /* 0x0000000007067212 */ /* 0x040fe400078efcff */
[----:B------:R-:W-:Y:S02]  /*01b0*/  LOP3.LUT R11, R4, 0x200, RZ, 0xfc, !PT ;  /* 0x00000200040b7812 */ /* 0x000fe400078efcff */
[C---:B------:R-:W-:Y:S02]  /*01c0*/  LOP3.LUT R8, R7.reuse, 0x20, RZ, 0xfc, !PT ;  /* 0x0000002007087812 */ /* 0x040fe400078efcff */
[----:B------:R-:W-:-:S02]  /*01d0*/  LOP3.LUT R10, R7, 0x40, RZ, 0xfc, !PT ;  /* 0x00000040070a7812 */ /* 0x000fc400078efcff */
[----:B------:R-:W-:Y:S02]  /*01e0*/  LOP3.LUT R20, R7, 0x60, RZ, 0xfc, !PT ;  /* 0x0000006007147812 */ /* 0x000fe400078efcff */
[----:B------:R-:W-:Y:S02]  /*01f0*/  SHF.R.U32.HI R22, RZ, 0x1, R11 ;  /* 0x00000001ff167819 */ /* 0x000fe4000001160b */
[----:B------:R-:W-:Y:S01]  /*0200*/  LOP3.LUT R5, R5, 0xf0, RZ, 0xc0, !PT ;  /* 0x000000f005057812 */ /* 0x000fe200078ec0ff */
[----:B-1----:R-:W-:Y:S01]  /*0210*/  UPRMT UR4, UR5, 0x654, UR4 ;  /* 0x0000065405047896 */ /* 0x002fe20008000004 */
[----:B------:R-:W-:-:S05]  /*0220*/  LOP3.LUT R2, R21, 0x1c, R2, 0xf8, !PT ;  /* 0x0000001c15027812 */ /* 0x000fca00078ef802 */
[----:B------:R-:W-:Y:S01]  /*0230*/  LEA.HI R9, R7, UR4, RZ, 0x1f ;  /* 0x0000000407097c11 */ /* 0x000fe2000f8ff8ff */
[----:B------:R-:W-:Y:S01]  /*0240*/  VIADD R5, R5, UR4 ;  /* 0x0000000405057c36 */ /* 0x000fe20008000000 */
[----:B------:R-:W-:Y:S02]  /*0250*/  LEA.HI R7, R8, UR4, RZ, 0x1f ;  /* 0x0000000408077c11 */ /* 0x000fe4000f8ff8ff */
[----:B------:R-:W-:Y:S01]  /*0260*/  LEA.HI R11, R10, UR4, RZ, 0x1f ;  /* 0x000000040a0b7c11 */ /* 0x000fe2000f8ff8ff */
[----:B------:R-:W-:Y:S01]  /*0270*/  IMAD R23, R6, 0x4, R9 ;  /* 0x0000000406177824 */ /* 0x000fe200078e0209 */
[----:B------:R-:W-:Y:S01]  /*0280*/  LEA.HI R9, R20, UR4, RZ, 0x1f ;  /* 0x0000000414097c11 */ /* 0x000fe2000f8ff8ff */
[----:B------:R-:W-:Y:S01]  /*0290*/  IMAD.HI R20, R2, 0x2aaaaaab, RZ ;  /* 0x2aaaaaab02147827 */ /* 0x000fe200078e02ff */
[----:B------:R-:W-:-:S03]  /*02a0*/  LOP3.LUT R8, R22, 0x1f0, RZ, 0xc0, !PT ;  /* 0x000001f016087812 */ /* 0x000fc600078ec0ff */
[C---:B------:R-:W-:Y:S02]  /*02b0*/  IMAD R22, R6.reuse, 0x4, R7 ;  /* 0x0000000406167824 */ /* 0x040fe400078e0207 */
[C---:B------:R-:W-:Y:S02]  /*02c0*/  IMAD R25, R6.reuse, 0x4, R11 ;  /* 0x0000000406197824 */ /* 0x040fe400078e020b */
[----:B------:R-:W-:Y:S02]  /*02d0*/  IMAD R24, R6, 0x4, R9 ;  /* 0x0000000406187824 */ /* 0x000fe400078e0209 */
[----:B------:R-:W-:Y:S02]  /*02e0*/  VIADD R7, R8, UR4 ;  /* 0x0000000408077c36 */ /* 0x000fe40008000000 */
[C---:B------:R-:W-:Y:S02]  /*02f0*/  IMAD R8, R4.reuse, 0x4, R5 ;  /* 0x0000000404087824 */ /* 0x040fe400078e0205 */
[----:B------:R-:W-:Y:S01]  /*0300*/  IMAD R7, R4, 0x4, R7 ;  /* 0x0000000404077824 */ /* 0x000fe200078e0207 */
[----:B--2---:R-:W-:Y:S04]  /*0310*/  STS [R23], R12 ;  /* 0x0000000c17007388 */ /* 0x004fe80000000800 */
[----:B------:R1:W-:Y:S04]  /*0320*/  STS [R22+0x80], R13 ;  /* 0x0000800d16007388 */ /* 0x0003e80000000800 */
[----:B------:R-:W-:Y:S04]  /*0330*/  STS [R25+0x100], R14 ;  /* 0x0001000e19007388 */ /* 0x000fe80000000800 */
[----:B------:R2:W-:Y:S01]  /*0340*/  STS [R24+0x180], R15 ;  /* 0x0001800f18007388 */ /* 0x0005e20000000800 */
[----:B-1----:R-:W1:Y:S03]  /*0350*/  LDC.64 R12, c[0x0][0x218] ;  /* 0x00008600ff0c7b82 */ /* 0x002e660000000a00 */
[----:B---3--:R-:W-:Y:S04]  /*0360*/  STS [R23+0x40], R16 ;  /* 0x0000401017007388 */ /* 0x008fe80000000800 */
[----:B------:R-:W-:Y:S01]  /*0370*/  STS [R22+0xc0], R17 ;  /* 0x0000c01116007388 */ /* 0x000fe20000000800 */
[----:B--2---:R-:W-:-:S03]  /*0380*/  SHF.R.U32.HI R15, RZ, 0x1f, R20 ;  /* 0x0000001fff0f7819 */ /* 0x004fc60000011614 */
[----:B------:R-:W-:Y:S01]  /*0390*/  STS [R25+0x140], R18 ;  /* 0x0001401219007388 */ /* 0x000fe20000000800 */
[----:B------:R-:W-:-:S03]  /*03a0*/  LEA.HI.SX32 R15, R20, R15, 0x18 ;  /* 0x0000000f140f7211 */ /* 0x000fc600078fc2ff */
[----:B------:R-:W-:Y:S02]  /*03b0*/  STS [R24+0x1c0], R19 ;  /* 0x0001c01318007388 */ /* 0x000fe40000000800 */
[----:B------:R-:W-:Y:S01]  /*03c0*/  IMAD R14, R15, -0x600, R2 ;  /* 0xfffffa000f0e7824 */ /* 0x000fe200078e0202 */
[----:B------:R-:W-:Y:S01]  /*03d0*/  BAR.SYNC.DEFER_BLOCKING 0x0 ;  /* 0x0000000000007b1d */ /* 0x000fe20000010000 */
[----:B------:R-:W-:Y:S02]  /*03e0*/  LOP3.LUT R2, R3, R0, RZ, 0xfc, !PT ;  /* 0x0000000003027212 */ /* 0x000fe400078efcff */
[----:B------:R-:W-:Y:S01]  /*03f0*/  LOP3.LUT R0, R3, 0x10, R0, 0xfe, !PT ;  /* 0x0000001003007812 */ /* 0x000fe200078efe00 */
[----:B------:R-:W-:-:S04]  /*0400*/  IMAD R15, R15, 0x600000, R14 ;  /* 0x006000000f0f7824 */ /* 0x000fc800078e020e */
[--C-:B------:R-:W-:Y:S02]  /*0410*/  IMAD R3, R2, 0x600, R15.reuse ;  /* 0x0000060002037824 */ /* 0x100fe400078e020f */
[----:B------:R-:W-:Y:S02]  /*0420*/  IMAD R15, R0, 0x600, R15 ;  /* 0x00000600000f7824 */ /* 0x000fe400078e020f */
[----:B-1----:R-:W-:-:S04]  /*0430*/  IMAD.WIDE R2, R3, 0x4, R12 ;  /* 0x0000000403027825 */ /* 0x002fc800078e020c */
[----:B------:R-:W-:Y:S01]  /*0440*/  IMAD.WIDE R12, R15, 0x4, R12 ;  /* 0x000000040f0c7825 */ /* 0x000fe200078e020c */
[----:B------:R-:W1:Y:S04]  /*0450*/  LDS.128 R8, [R8] ;  /* 0x0000000008087984 */ /* 0x000e680000000c00 */
[----:B------:R-:W2:Y:S04]  /*0460*/  LDS.128 R4, [R7+0x800] ;  /* 0x0008000007047984 */ /* 0x000ea80000000c00 */
[----:B-1----:R-:W-:Y:S04]  /*0470*/  STG.E.128 desc[UR6][R2.64], R8 ;  /* 0x0000000802007986 */ /* 0x002fe8000c101d06 */
[----:B--2---:R-:W-:Y:S01]  /*0480*/  STG.E.128 desc[UR6][R12.64], R4 ;  /* 0x000000040c007986 */ /* 0x004fe2000c101d06 */
[----:B------:R-:W-:Y:S05]  /*0490*/  EXIT ;  /* 0x000000000000794d */ /* 0x000fea0003800000 */
.L_x_0:
[----:B------:R-:W-:-:S00]  /*04a0*/  BRA `(.L_x_0) ;  /* 0xfffffffc00fc7947 */ /* 0x000fc0000383ffff */
[----:B------:R-:W-:-:S00]  /*04b0*/  NOP ;  /* 0x0000000000007918 */ /* 0x000fc00000000000 */
        /* <DEDUP_REMOVED lines=12> */
.L_x_1:


//--------------------- .nv.shared.triton_poi_fused_0 --------------------------
	.section	.nv.shared.triton_poi_fused_0,"aw",@nobits
	.sectionflags	@""
	.align	16
	.zero		1024


//--------------------- .nv.constant0.triton_poi_fused_0 --------------------------
	.section	.nv.constant0.triton_poi_fused_0,"a",@progbits
	.sectionflags	@""
	.align	4
.nv.constant0.triton_poi_fused_0:
	.zero		552
